//
// Generated by NVIDIA NVVM Compiler
//
// Compiler Build ID: CL-36424714
// Cuda compilation tools, release 13.0, V13.0.88
// Based on NVVM 20.0.0
//

.version 9.0
.target sm_100
.address_size 64

	// .globl	_Z7forwardPfi

.visible .entry _Z7forwardPfi(
	.param .u64 .ptr .align 1 _Z7forwardPfi_param_0,
	.param .u32 _Z7forwardPfi_param_1
)
{
	.reg .pred 	%p<2>;
	.reg .b32 	%r<6>;
	.reg .b32 	%f<3>;
	.reg .b64 	%rd<5>;

	ld.param.u64 	%rd1, [_Z7forwardPfi_param_0];
	ld.param.u32 	%r2, [_Z7forwardPfi_param_1];
	mov.u32 	%r3, %tid.x;
	mov.u32 	%r4, %ctaid.x;
	mov.u32 	%r5, %ntid.x;
	mad.lo.s32 	%r1, %r4, %r5, %r3;
	setp.ge.s32 	%p1, %r1, %r2;
	@%p1 bra 	$L__BB0_2;
	cvta.to.global.u64 	%rd2, %rd1;
	mul.wide.s32 	%rd3, %r1, 4;
	add.s64 	%rd4, %rd2, %rd3;
	ld.global.f32 	%f1, [%rd4];
	max.f32 	%f2, %f1, 0f00000000;
	st.global.f32 	[%rd4], %f2;
$L__BB0_2:
	ret;

}
	// .globl	_Z8backwardPfPKfi
.visible .entry _Z8backwardPfPKfi(
	.param .u64 .ptr .align 1 _Z8backwardPfPKfi_param_0,
	.param .u64 .ptr .align 1 _Z8backwardPfPKfi_param_1,
	.param .u32 _Z8backwardPfPKfi_param_2
)
{
	.reg .pred 	%p<3>;
	.reg .b32 	%r<6>;
	.reg .b32 	%f<6>;
	.reg .b64 	%rd<9>;

	ld.param.u64 	%rd2, [_Z8backwardPfPKfi_param_0];
	ld.param.u64 	%rd3, [_Z8backwardPfPKfi_param_1];
	ld.param.u32 	%r2, [_Z8backwardPfPKfi_param_2];
	mov.u32 	%r3, %tid.x;
	mov.u32 	%r4, %ctaid.x;
	mov.u32 	%r5, %ntid.x;
	mad.lo.s32 	%r1, %r4, %r5, %r3;
	setp.ge.s32 	%p1, %r1, %r2;
	@%p1 bra 	$L__BB1_4;
	cvta.to.global.u64 	%rd4, %rd2;
	mul.wide.s32 	%rd5, %r1, 4;
	add.s64 	%rd1, %rd4, %rd5;
	ld.global.f32 	%f4, [%rd1];
	setp.leu.f32 	%p2, %f4, 0f00000000;
	mov.f32 	%f5, 0f00000000;
	@%p2 bra 	$L__BB1_3;
	cvta.to.global.u64 	%rd6, %rd3;
	add.s64 	%rd8, %rd6, %rd5;
	ld.global.f32 	%f5, [%rd8];
$L__BB1_3:
	st.global.f32 	[%rd1], %f5;
$L__BB1_4:
	ret;

}


// ===== COMPILED SASS (sm_100) =====

	.target	sm_100

	.elftype	@"ET_EXEC"


//--------------------- .note.nv.tkinfo           --------------------------
	.section	.note.nv.tkinfo,"",@"SHT_NOTE"
	.sectionflags	@"SHF_NOTE_NV_TKINFO"
	.tkinfo
        /*0018*/ 	.word	0x00000002
        /*0030*/ 	.string	""
        /*0030*/ 	.string	"ptxas"
        /*0030*/ 	.string	"Cuda compilation tools, release 13.0, V13.0.88"
        /*0030*/ 	.string	"Build cuda_13.0.r13.0/compiler.36424714_0"
        /*0030*/ 	.string	"-arch sm_100 -m 64 "



//--------------------- .note.nv.cuinfo           --------------------------
	.section	.note.nv.cuinfo,"",@"SHT_NOTE"
	.sectionflags	@"SHF_NOTE_NV_CUINFO"
        /*0018*/ 	.short	0x0002
        /*001a*/ 	.short	0x0064
        /*001c*/ 	.short	0x0082
	.zero		2


//--------------------- .nv.info                  --------------------------
	.section	.nv.info,"",@"SHT_CUDA_INFO"
	.align	4


	//----- nvinfo : EIATTR_REGCOUNT
	.align		4
        /*0000*/ 	.byte	0x04, 0x2f
        /*0002*/ 	.short	(.L_1 - .L_0)
	.align		4
.L_0:
        /*0004*/ 	.word	index@(_Z7forwardPfi)
        /*0008*/ 	.word	0x00000008


	//----- nvinfo : EIATTR_FRAME_SIZE
	.align		4
.L_1:
        /*000c*/ 	.byte	0x04, 0x11
        /*000e*/ 	.short	(.L_3 - .L_2)
	.align		4
.L_2:
        /*0010*/ 	.word	index@(_Z7forwardPfi)
        /*0014*/ 	.word	0x00000000


	//----- nvinfo : EIATTR_REGCOUNT
	.align		4
.L_3:
        /*0018*/ 	.byte	0x04, 0x2f
        /*001a*/ 	.short	(.L_5 - .L_4)
	.align		4
.L_4:
        /*001c*/ 	.word	index@(_Z8backwardPfPKfi)
        /*0020*/ 	.word	0x0000000a


	//----- nvinfo : EIATTR_FRAME_SIZE
	.align		4
.L_5:
        /*0024*/ 	.byte	0x04, 0x11
        /*0026*/ 	.short	(.L_7 - .L_6)
	.align		4
.L_6:
        /*0028*/ 	.word	index@(_Z8backwardPfPKfi)
        /*002c*/ 	.word	0x00000000


	//----- nvinfo : EIATTR_MIN_STACK_SIZE
	.align		4
.L_7:
        /*0030*/ 	.byte	0x04, 0x12
        /*0032*/ 	.short	(.L_9 - .L_8)
	.align		4
.L_8:
        /*0034*/ 	.word	index@(_Z8backwardPfPKfi)
        /*0038*/ 	.word	0x00000000


	//----- nvinfo : EIATTR_MIN_STACK_SIZE
	.align		4
.L_9:
        /*003c*/ 	.byte	0x04, 0x12
        /*003e*/ 	.short	(.L_11 - .L_10)
	.align		4
.L_10:
        /*0040*/ 	.word	index@(_Z7forwardPfi)
        /*0044*/ 	.word	0x00000000
.L_11:


//--------------------- .nv.compat                --------------------------
	.section	.nv.compat,"",@"SHT_CUDA_COMPAT_INFO"
	.align	4
        /*0000*/ 	.byte	0x02, 0x09, 0x00, 0x00, 0x02, 0x02, 0x01, 0x00, 0x02, 0x05, 0x05, 0x00, 0x03, 0x07, 0x01, 0x01
        /*0010*/ 	.byte	0x02, 0x03, 0x00, 0x00, 0x02, 0x06, 0x01, 0x00, 0x04, 0x0b, 0x08, 0x00, 0x09, 0x00, 0x00, 0x00
        /*0020*/ 	.byte	0x00, 0x00, 0x00, 0x00


//--------------------- .nv.info._Z8backwardPfPKfi --------------------------
	.section	.nv.info._Z8backwardPfPKfi,"",@"SHT_CUDA_INFO"
	.sectionflags	@""
	.align	4


	//----- nvinfo : EIATTR_CUDA_API_VERSION
	.align		4
        /*0000*/ 	.byte	0x04, 0x37
        /*0002*/ 	.short	(.L_13 - .L_12)
.L_12:
        /*0004*/ 	.word	0x00000082


	//----- nvinfo : EIATTR_KPARAM_INFO
	.align		4
.L_13:
        /*0008*/ 	.byte	0x04, 0x17
        /*000a*/ 	.short	(.L_15 - .L_14)
.L_14:
        /*000c*/ 	.word	0x00000000
        /*0010*/ 	.short	0x0002
        /*0012*/ 	.short	0x0010
        /*0014*/ 	.byte	0x00, 0xf0, 0x11, 0x00


	//----- nvinfo : EIATTR_KPARAM_INFO
	.align		4
.L_15:
        /*0018*/ 	.byte	0x04, 0x17
        /*001a*/ 	.short	(.L_17 - .L_16)
.L_16:
        /*001c*/ 	.word	0x00000000
        /*0020*/ 	.short	0x0001
        /*0022*/ 	.short	0x0008
        /*0024*/ 	.byte	0x00, 0xf5, 0x21, 0x00


	//----- nvinfo : EIATTR_KPARAM_INFO
	.align		4
.L_17:
        /*0028*/ 	.byte	0x04, 0x17
        /*002a*/ 	.short	(.L_19 - .L_18)
.L_18:
        /*002c*/ 	.word	0x00000000
        /*0030*/ 	.short	0x0000
        /*0032*/ 	.short	0x0000
        /*0034*/ 	.byte	0x00, 0xf5, 0x21, 0x00


	//----- nvinfo : EIATTR_SPARSE_MMA_MASK
	.align		4
.L_19:
        /*0038*/ 	.byte	0x03, 0x50
        /*003a*/ 	.short	0x0000


	//----- nvinfo : EIATTR_MAXREG_COUNT
	.align		4
        /*003c*/ 	.byte	0x03, 0x1b
        /*003e*/ 	.short	0x00ff


	//----- nvinfo : EIATTR_MERCURY_ISA_VERSION
	.align		4
        /*0040*/ 	.byte	0x03, 0x5f
        /*0042*/ 	.short	0x0101


	//----- nvinfo : EIATTR_VRC_CTA_INIT_COUNT
	.align		4
        /*0044*/ 	.byte	0x02, 0x4a
	.zero		1
	.zero		1


	//----- nvinfo : EIATTR_EXIT_INSTR_OFFSETS
	.align		4
        /*0048*/ 	.byte	0x04, 0x1c
        /*004a*/ 	.short	(.L_21 - .L_20)


	//   ....[0]....
.L_20:
        /*004c*/ 	.word	0x00000070


	//   ....[1]....
        /*0050*/ 	.word	0x00000150


	//----- nvinfo : EIATTR_CRS_STACK_SIZE
	.align		4
.L_21:
        /*0054*/ 	.byte	0x04, 0x1e
        /*0056*/ 	.short	(.L_23 - .L_22)
.L_22:
        /*0058*/ 	.word	0x00000000


	//----- nvinfo : EIATTR_CBANK_PARAM_SIZE
	.align		4
.L_23:
        /*005c*/ 	.byte	0x03, 0x19
        /*005e*/ 	.short	0x0014


	//----- nvinfo : EIATTR_PARAM_CBANK
	.align		4
        /*0060*/ 	.byte	0x04, 0x0a
        /*0062*/ 	.short	(.L_25 - .L_24)
	.align		4
.L_24:
        /*0064*/ 	.word	index@(.nv.constant0._Z8backwardPfPKfi)
        /*0068*/ 	.short	0x0380
        /*006a*/ 	.short	0x0014


	//----- nvinfo : EIATTR_SW_WAR
	.align		4
.L_25:
        /*006c*/ 	.byte	0x04, 0x36
        /*006e*/ 	.short	(.L_27 - .L_26)
.L_26:
        /*0070*/ 	.word	0x00000008
.L_27:


//--------------------- .nv.info._Z7forwardPfi    --------------------------
	.section	.nv.info._Z7forwardPfi,"",@"SHT_CUDA_INFO"
	.sectionflags	@""
	.align	4


	//----- nvinfo : EIATTR_CUDA_API_VERSION
	.align		4
        /*0000*/ 	.byte	0x04, 0x37
        /*0002*/ 	.short	(.L_29 - .L_28)
.L_28:
        /*0004*/ 	.word	0x00000082


	//----- nvinfo : EIATTR_KPARAM_INFO
	.align		4
.L_29:
        /*0008*/ 	.byte	0x04, 0x17
        /*000a*/ 	.short	(.L_31 - .L_30)
.L_30:
        /*000c*/ 	.word	0x00000000
        /*0010*/ 	.short	0x0001
        /*0012*/ 	.short	0x0008
        /*0014*/ 	.byte	0x00, 0xf0, 0x11, 0x00


	//----- nvinfo : EIATTR_KPARAM_INFO
	.align		4
.L_31:
        /*0018*/ 	.byte	0x04, 0x17
        /*001a*/ 	.short	(.L_33 - .L_32)
.L_32:
        /*001c*/ 	.word	0x00000000
        /*0020*/ 	.short	0x0000
        /*0022*/ 	.short	0x0000
        /*0024*/ 	.byte	0x00, 0xf5, 0x21, 0x00


	//----- nvinfo : EIATTR_SPARSE_MMA_MASK
	.align		4
.L_33:
        /*0028*/ 	.byte	0x03, 0x50
        /*002a*/ 	.short	0x0000


	//----- nvinfo : EIATTR_MAXREG_COUNT
	.align		4
        /*002c*/ 	.byte	0x03, 0x1b
        /*002e*/ 	.short	0x00ff


	//----- nvinfo : EIATTR_MERCURY_ISA_VERSION
	.align		4
        /*0030*/ 	.byte	0x03, 0x5f
        /*0032*/ 	.short	0x0101


	//----- nvinfo : EIATTR_VRC_CTA_INIT_COUNT
	.align		4
        /*0034*/ 	.byte	0x02, 0x4a
	.zero		1
	.zero		1


	//----- nvinfo : EIATTR_EXIT_INSTR_OFFSETS
	.align		4
        /*0038*/ 	.byte	0x04, 0x1c
        /*003a*/ 	.short	(.L_35 - .L_34)


	//   ....[0]....
.L_34:
        /*003c*/ 	.word	0x00000070


	//   ....[1]....
        /*0040*/ 	.word	0x000000e0


	//----- nvinfo : EIATTR_CBANK_PARAM_SIZE
	.align		4
.L_35:
        /*0044*/ 	.byte	0x03, 0x19
        /*0046*/ 	.short	0x000c


	//----- nvinfo : EIATTR_PARAM_CBANK
	.align		4
        /*0048*/ 	.byte	0x04, 0x0a
        /*004a*/ 	.short	(.L_37 - .L_36)
	.align		4
.L_36:
        /*004c*/ 	.word	index@(.nv.constant0._Z7forwardPfi)
        /*0050*/ 	.short	0x0380
        /*0052*/ 	.short	0x000c


	//----- nvinfo : EIATTR_SW_WAR
	.align		4
.L_37:
        /*0054*/ 	.byte	0x04, 0x36
        /*0056*/ 	.short	(.L_39 - .L_38)
.L_38:
        /*0058*/ 	.word	0x00000008
.L_39:


//--------------------- .nv.callgraph             --------------------------
	.section	.nv.callgraph,"",@"SHT_CUDA_CALLGRAPH"
	.align	4
	.sectionentsize	8
	.align		4
        /*0000*/ 	.word	0x00000000
	.align		4
        /*0004*/ 	.word	0xffffffff
	.align		4
        /*0008*/ 	.word	0x00000000
	.align		4
        /*000c*/ 	.word	0xfffffffe
	.align		4
        /*0010*/ 	.word	0x00000000
	.align		4
        /*0014*/ 	.word	0xfffffffd
	.align		4
        /*0018*/ 	.word	0x00000000
	.align		4
        /*001c*/ 	.word	0xfffffffc


//--------------------- .text._Z8backwardPfPKfi   --------------------------
	.section	.text._Z8backwardPfPKfi,"ax",@progbits
	.align	128
        .global         _Z8backwardPfPKfi
        .type           _Z8backwardPfPKfi,@function
        .size           _Z8backwardPfPKfi,(.L_x_4 - _Z8backwardPfPKfi)
        .other          _Z8backwardPfPKfi,@"STO_CUDA_ENTRY STV_DEFAULT"
_Z8backwardPfPKfi:
.text._Z8backwardPfPKfi:
[----:B------:R-:W-:Y:S01]  /*0000*/  LDC R1, c[0x0][0x37c] ;  /* 0x0000df00ff017b82 */ /* 0x000fe20000000800 */
[----:B------:R-:W0:Y:S07]  /*0010*/  S2R R7, SR_TID.X ;  /* 0x0000000000077919 */ /* 0x000e2e0000002100 */
[----:B------:R-:W0:Y:S01]  /*0020*/  S2UR UR4, SR_CTAID.X ;  /* 0x00000000000479c3 */ /* 0x000e220000002500 */
[----:B------:R-:W1:Y:S07]  /*0030*/  LDCU UR5, c[0x0][0x390] ;  /* 0x00007200ff0577ac */ /* 0x000e6e0008000800 */
[----:B------:R-:W0:Y:S02]  /*0040*/  LDC R0, c[0x0][0x360] ;  /* 0x0000d800ff007b82 */ /* 0x000e240000000800 */
[----:B0-----:R-:W-:-:S05]  /*0050*/  IMAD R7, R0, UR4, R7 ;  /* 0x0000000400077c24 */ /* 0x001fca000f8e0207 */
[----:B-1----:R-:W-:-:S13]  /*0060*/  ISETP.GE.AND P0, PT, R7, UR5, PT ;  /* 0x0000000507007c0c */ /* 0x002fda000bf06270 */
[----:B------:R-:W-:Y:S05]  /*0070*/  @P0 EXIT ;  /* 0x000000000000094d */ /* 0x000fea0003800000 */
[----:B------:R-:W0:Y:S01]  /*0080*/  LDC.64 R2, c[0x0][0x380] ;  /* 0x0000e000ff027b82 */ /* 0x000e220000000a00 */
[----:B------:R-:W1:Y:S01]  /*0090*/  LDCU.64 UR4, c[0x0][0x358] ;  /* 0x00006b00ff0477ac */ /* 0x000e620008000a00 */
[----:B0-----:R-:W-:-:S05]  /*00a0*/  IMAD.WIDE R2, R7, 0x4, R2 ;  /* 0x0000000407027825 */ /* 0x001fca00078e0202 */
[----:B-1----:R-:W2:Y:S01]  /*00b0*/  LDG.E R0, desc[UR4][R2.64] ;  /* 0x0000000402007981 */ /* 0x002ea2000c1e1900 */
[----:B------:R-:W-:Y:S01]  /*00c0*/  BSSY.RECONVERGENT B0, `(.L_x_0) ;  /* 0x0000007000007945 */ /* 0x000fe20003800200 */
[----:B------:R-:W-:Y:S01]  /*00d0*/  HFMA2 R5, -RZ, RZ, 0, 0 ;  /* 0x00000000ff057431 */ /* 0x000fe200000001ff */
[----:B--2---:R-:W-:-:S13]  /*00e0*/  FSETP.GT.AND P0, PT, R0, RZ, PT ;  /* 0x000000ff0000720b */ /* 0x004fda0003f04000 */
[----:B------:R-:W-:Y:S05]  /*00f0*/  @!P0 BRA `(.L_x_1) ;  /* 0x00000000000c8947 */ /* 0x000fea0003800000 */
[----:B------:R-:W0:Y:S02]  /*0100*/  LDC.64 R4, c[0x0][0x388] ;  /* 0x0000e200ff047b82 */ /* 0x000e240000000a00 */
[----:B0-----:R-:W-:-:S06]  /*0110*/  IMAD.WIDE R4, R7, 0x4, R4 ;  /* 0x0000000407047825 */ /* 0x001fcc00078e0204 */
[----:B------:R0:W5:Y:S02]  /*0120*/  LDG.E R5, desc[UR4][R4.64] ;  /* 0x0000000404057981 */ /* 0x000164000c1e1900 */
.L_x_1:
[----:B------:R-:W-:Y:S05]  /*0130*/  BSYNC.RECONVERGENT B0 ;  /* 0x0000000000007941 */ /* 0x000fea0003800200 */
.L_x_0:
[----:B-----5:R-:W-:Y:S01]  /*0140*/  STG.E desc[UR4][R2.64], R5 ;  /* 0x0000000502007986 */ /* 0x020fe2000c101904 */
[----:B------:R-:W-:Y:S05]  /*0150*/  EXIT ;  /* 0x000000000000794d */ /* 0x000fea0003800000 */
.L_x_2:
[----:B------:R-:W-:-:S00]  /*0160*/  BRA `(.L_x_2) ;  /* 0xfffffffc00fc7947 */ /* 0x000fc0000383ffff */
[----:B------:R-:W-:-:S00]  /*0170*/  NOP ;  /* 0x0000000000007918 */ /* 0x000fc00000000000 */
        /* <DEDUP_REMOVED lines=8> */
.L_x_4:


//--------------------- .text._Z7forwardPfi       --------------------------
	.section	.text._Z7forwardPfi,"ax",@progbits
	.align	128
        .global         _Z7forwardPfi
        .type           _Z7forwardPfi,@function
        .size           _Z7forwardPfi,(.L_x_5 - _Z7forwardPfi)
        .other          _Z7forwardPfi,@"STO_CUDA_ENTRY STV_DEFAULT"
_Z7forwardPfi:
.text._Z7forwardPfi:
        /* <DEDUP_REMOVED lines=11> */
[----:B-1----:R-:W2:Y:S02]  /*00b0*/  LDG.E R0, desc[UR4][R2.64] ;  /* 0x0000000402007981 */ /* 0x002ea4000c1e1900 */
[----:B--2---:R-:W-:-:S05]  /*00c0*/  FMNMX R5, RZ, R0, !PT ;  /* 0x00000000ff057209 */ /* 0x004fca0007800000 */
[----:B------:R-:W-:Y:S01]  /*00d0*/  STG.E desc[UR4][R2.64], R5 ;  /* 0x0000000502007986 */ /* 0x000fe2000c101904 */
[----:B------:R-:W-:Y:S05]  /*00e0*/  EXIT ;  /* 0x000000000000794d */ /* 0x000fea0003800000 */
.L_x_3:
        /* <DEDUP_REMOVED lines=9> */
.L_x_5:


//--------------------- .nv.shared.reserved.0     --------------------------
	.section	.nv.shared.reserved.0,"aw",@nobits
	.weak		__nv_reservedSMEM_offset_0_alias
	.size		__nv_reservedSMEM_offset_0_alias, 0, 64
	.other		__nv_reservedSMEM_offset_0_alias,@"STO_CUDA_RESERVED_SHARED STV_DEFAULT"
__nv_reservedSMEM_offset_0_alias:
	.zero		0
	.zero		64


//--------------------- .nv.constant0._Z8backwardPfPKfi --------------------------
	.section	.nv.constant0._Z8backwardPfPKfi,"a",@progbits
	.sectionflags	@""
	.align	4
.nv.constant0._Z8backwardPfPKfi:
	.zero		916


//--------------------- .nv.constant0._Z7forwardPfi --------------------------
	.section	.nv.constant0._Z7forwardPfi,"a",@progbits
	.sectionflags	@""
	.align	4
.nv.constant0._Z7forwardPfi:
	.zero		908


//--------------------- SYMBOLS --------------------------

	.type		.nv.reservedSmem.offset0,@object
	.size		.nv.reservedSmem.offset0,0x4
